	.headerflags	@"EF_CUDA_TEXMODE_UNIFIED EF_CUDA_64BIT_ADDRESS EF_CUDA_ACCELERATORS EF_CUDA_SM90 EF_CUDA_VIRTUAL_SM(EF_CUDA_SM90)"
	.elftype	@"ET_EXEC"


//--------------------- .nv.info                  --------------------------
	.section	.nv.info,"",@"SHT_CUDA_INFO"
	.align	4


	//----- nvinfo : EIATTR_REGCOUNT
	.align		4
        /*0000*/ 	.byte	0x04, 0x2f
        /*0002*/ 	.short	(.L_2 - .L_1)
	.align		4
.L_1:
        /*0004*/ 	.word	index@(triton_per_fused__to_copy_abs_add_binary_cross_entropy_with_logits_gt_le_mean_mul_pow_sigmoid_sub_0)
        /*0008*/ 	.word	0x0000001f


	//----- nvinfo : EIATTR_MIN_STACK_SIZE
	.align		4
.L_2:
        /*000c*/ 	.byte	0x04, 0x12
        /*000e*/ 	.short	(.L_4 - .L_3)
	.align		4
.L_3:
        /*0010*/ 	.word	index@(triton_per_fused__to_copy_abs_add_binary_cross_entropy_with_logits_gt_le_mean_mul_pow_sigmoid_sub_0)
        /*0014*/ 	.word	0x00000000


	//----- nvinfo : EIATTR_FRAME_SIZE
	.align		4
.L_4:
        /*0018*/ 	.byte	0x04, 0x11
        /*001a*/ 	.short	(.L_6 - .L_5)
	.align		4
.L_5:
        /*001c*/ 	.word	index@(triton_per_fused__to_copy_abs_add_binary_cross_entropy_with_logits_gt_le_mean_mul_pow_sigmoid_sub_0)
        /*0020*/ 	.word	0x00000000


	//----- nvinfo : EIATTR_MIN_STACK_SIZE
	.align		4
.L_6:
        /*0024*/ 	.byte	0x04, 0x12
        /*0026*/ 	.short	(.L_8 - .L_7)
	.align		4
.L_7:
        /*0028*/ 	.word	index@(triton_per_fused__to_copy_abs_add_binary_cross_entropy_with_logits_gt_le_mean_mul_pow_sigmoid_sub_0)
        /*002c*/ 	.word	0x00000000
.L_8:


//--------------------- .nv.info.triton_per_fused__to_copy_abs_add_binary_cross_entropy_with_logits_gt_le_mean_mul_pow_sigmoid_sub_0 --------------------------
	.section	.nv.info.triton_per_fused__to_copy_abs_add_binary_cross_entropy_with_logits_gt_le_mean_mul_pow_sigmoid_sub_0,"",@"SHT_CUDA_INFO"
	.sectionflags	@""
	.align	4


	//----- nvinfo : EIATTR_CUDA_API_VERSION
	.align		4
        /*0000*/ 	.byte	0x04, 0x37
        /*0002*/ 	.short	(.L_10 - .L_9)
.L_9:
        /*0004*/ 	.word	0x0000007c


	//----- nvinfo : EIATTR_KPARAM_INFO
	.align		4
.L_10:
        /*0008*/ 	.byte	0x04, 0x17
        /*000a*/ 	.short	(.L_12 - .L_11)
.L_11:
        /*000c*/ 	.word	0x00000000
        /*0010*/ 	.short	0x0003
        /*0012*/ 	.short	0x0018
        /*0014*/ 	.byte	0x00, 0xf0, 0x11, 0x00


	//----- nvinfo : EIATTR_KPARAM_INFO
	.align		4
.L_12:
        /*0018*/ 	.byte	0x04, 0x17
        /*001a*/ 	.short	(.L_14 - .L_13)
.L_13:
        /*001c*/ 	.word	0x00000000
        /*0020*/ 	.short	0x0002
        /*0022*/ 	.short	0x0010
        /*0024*/ 	.byte	0x00, 0xf4, 0x21, 0x00


	//----- nvinfo : EIATTR_KPARAM_INFO
	.align		4
.L_14:
        /*0028*/ 	.byte	0x04, 0x17
        /*002a*/ 	.short	(.L_16 - .L_15)
.L_15:
        /*002c*/ 	.word	0x00000000
        /*0030*/ 	.short	0x0001
        /*0032*/ 	.short	0x0008
        /*0034*/ 	.byte	0x00, 0xf4, 0x21, 0x00


	//----- nvinfo : EIATTR_KPARAM_INFO
	.align		4
.L_16:
        /*0038*/ 	.byte	0x04, 0x17
        /*003a*/ 	.short	(.L_18 - .L_17)
.L_17:
        /*003c*/ 	.word	0x00000000
        /*0040*/ 	.short	0x0000
        /*0042*/ 	.short	0x0000
        /*0044*/ 	.byte	0x00, 0xf4, 0x21, 0x00


	//----- nvinfo : EIATTR_SPARSE_MMA_MASK
	.align		4
.L_18:
        /*0048*/ 	.byte	0x03, 0x50
        /*004a*/ 	.short	0x0000


	//----- nvinfo : EIATTR_MAXREG_COUNT
	.align		4
        /*004c*/ 	.byte	0x03, 0x1b
        /*004e*/ 	.short	0x00ff


	//----- nvinfo : EIATTR_COOP_GROUP_MASK_REGIDS
	.align		4
        /*0050*/ 	.byte	0x04, 0x29
        /*0052*/ 	.short	(.L_20 - .L_19)


	//   ....[0]....
.L_19:
        /*0054*/ 	.word	0xffffffff


	//   ....[1]....
        /*0058*/ 	.word	0xffffffff


	//   ....[2]....
        /*005c*/ 	.word	0xffffffff


	//   ....[3]....
        /*0060*/ 	.word	0xffffffff


	//   ....[4]....
        /*0064*/ 	.word	0xffffffff


	//   ....[5]....
        /*0068*/ 	.word	0xffffffff


	//----- nvinfo : EIATTR_COOP_GROUP_INSTR_OFFSETS
	.align		4
.L_20:
        /*006c*/ 	.byte	0x04, 0x28
        /*006e*/ 	.short	(.L_22 - .L_21)


	//   ....[0]....
.L_21:
        /*0070*/ 	.word	0x00000fe0


	//   ....[1]....
        /*0074*/ 	.word	0x00001000


	//   ....[2]....
        /*0078*/ 	.word	0x00001030


	//   ....[3]....
        /*007c*/ 	.word	0x00001070


	//   ....[4]....
        /*0080*/ 	.word	0x00001090


	//   ....[5]....
        /*0084*/ 	.word	0x00001100


	//----- nvinfo : EIATTR_EXIT_INSTR_OFFSETS
	.align		4
.L_22:
        /*0088*/ 	.byte	0x04, 0x1c
        /*008a*/ 	.short	(.L_24 - .L_23)


	//   ....[0]....
.L_23:
        /*008c*/ 	.word	0x00001170


	//   ....[1]....
        /*0090*/ 	.word	0x000011c0


	//----- nvinfo : EIATTR_REQNTID
	.align		4
.L_24:
        /*0094*/ 	.byte	0x04, 0x10
        /*0096*/ 	.short	(.L_26 - .L_25)
.L_25:
        /*0098*/ 	.word	0x00000040
        /*009c*/ 	.word	0x00000001
        /*00a0*/ 	.word	0x00000001


	//----- nvinfo : EIATTR_CRS_STACK_SIZE
	.align		4
.L_26:
        /*00a4*/ 	.byte	0x04, 0x1e
        /*00a6*/ 	.short	(.L_28 - .L_27)
.L_27:
        /*00a8*/ 	.word	0x00000000


	//----- nvinfo : EIATTR_CBANK_PARAM_SIZE
	.align		4
.L_28:
        /*00ac*/ 	.byte	0x03, 0x19
        /*00ae*/ 	.short	0x001c


	//----- nvinfo : EIATTR_PARAM_CBANK
	.align		4
        /*00b0*/ 	.byte	0x04, 0x0a
        /*00b2*/ 	.short	(.L_30 - .L_29)
	.align		4
.L_29:
        /*00b4*/ 	.word	index@(.nv.constant0.triton_per_fused__to_copy_abs_add_binary_cross_entropy_with_logits_gt_le_mean_mul_pow_sigmoid_sub_0)
        /*00b8*/ 	.short	0x0210
        /*00ba*/ 	.short	0x001c


	//----- nvinfo : EIATTR_SW_WAR
	.align		4
.L_30:
        /*00bc*/ 	.byte	0x04, 0x36
        /*00be*/ 	.short	(.L_32 - .L_31)
.L_31:
        /*00c0*/ 	.word	0x00000008
.L_32:


//--------------------- .nv.callgraph             --------------------------
	.section	.nv.callgraph,"",@"SHT_CUDA_CALLGRAPH"
	.align	4
	.sectionentsize	8
	.align		4
        /*0000*/ 	.word	0x00000000
	.align		4
        /*0004*/ 	.word	0xffffffff
	.align		4
        /*0008*/ 	.word	0x00000000
	.align		4
        /*000c*/ 	.word	0xfffffffe
	.align		4
        /*0010*/ 	.word	0x00000000
	.align		4
        /*0014*/ 	.word	0xfffffffd
	.align		4
        /*0018*/ 	.word	0x00000000
	.align		4
        /*001c*/ 	.word	0xfffffffc


//--------------------- .nv.constant4             --------------------------
	.section	.nv.constant4,"a",@progbits
	.align	8
	.align		8
.nv.constant4:
        /*0000*/ 	.dword	_$_str


//--------------------- .text.triton_per_fused__to_copy_abs_add_binary_cross_entropy_with_logits_gt_le_mean_mul_pow_sigmoid_sub_0 --------------------------
	.section	.text.triton_per_fused__to_copy_abs_add_binary_cross_entropy_with_logits_gt_le_mean_mul_pow_sigmoid_sub_0,"ax",@progbits
	.sectionflags	@"SHF_BARRIERS=1"
	.align	128
        .global         triton_per_fused__to_copy_abs_add_binary_cross_entropy_with_logits_gt_le_mean_mul_pow_sigmoid_sub_0
        .type           triton_per_fused__to_copy_abs_add_binary_cross_entropy_with_logits_gt_le_mean_mul_pow_sigmoid_sub_0,@function
        .size           triton_per_fused__to_copy_abs_add_binary_cross_entropy_with_logits_gt_le_mean_mul_pow_sigmoid_sub_0,(.L_x_9 - triton_per_fused__to_copy_abs_add_binary_cross_entropy_with_logits_gt_le_mean_mul_pow_sigmoid_sub_0)
        .other          triton_per_fused__to_copy_abs_add_binary_cross_entropy_with_logits_gt_le_mean_mul_pow_sigmoid_sub_0,@"STO_CUDA_ENTRY STV_DEFAULT"
triton_per_fused__to_copy_abs_add_binary_cross_entropy_with_logits_gt_le_mean_mul_pow_sigmoid_sub_0:
.text.triton_per_fused__to_copy_abs_add_binary_cross_entropy_with_logits_gt_le_mean_mul_pow_sigmoid_sub_0:
[----:B------:R-:W0:Y:S02]  /*0000*/  LDC R1, c[0x0][0x28] ;  /* 0x00000a00ff017b82 */ /* 0x000e240000000800 */
[----:B------:R-:W1:Y:S01]  /*0010*/  S2R R22, SR_TID.X ;  /* 0x0000000000167919 */ /* 0x000e620000002100 */
[----:B------:R-:W2:Y:S01]  /*0020*/  LDC.64 R8, c[0x0][0x220] ;  /* 0x00008800ff087b82 */ /* 0x000ea20000000a00 */
[----:B------:R-:W-:-:S07]  /*0030*/  ULDC.64 UR6, c[0x0][0x208] ;  /* 0x0000820000067ab9 */ /* 0x000fce0000000a00 */
[----:B------:R-:W3:Y:S01]  /*0040*/  LDC.64 R4, c[0x0][0x218] ;  /* 0x00008600ff047b82 */ /* 0x000ee20000000a00 */
[----:B-1----:R-:W-:-:S04]  /*0050*/  SHF.L.U32 R0, R22, 0x2, RZ ;  /* 0x0000000216007819 */ /* 0x002fc800000006ff */
[----:B------:R-:W-:-:S05]  /*0060*/  LOP3.LUT R3, R0, 0xfc, RZ, 0xc0, !PT ;  /* 0x000000fc00037812 */ /* 0x000fca00078ec0ff */
[----:B--2---:R-:W-:-:S06]  /*0070*/  IMAD.WIDE.U32 R8, R3, 0x4, R8 ;  /* 0x0000000403087825 */ /* 0x004fcc00078e0008 */
[----:B------:R-:W2:Y:S01]  /*0080*/  LDG.E.128 R8, desc[UR6][R8.64] ;  /* 0x0000000608087981 */ /* 0x000ea2000c1e1d00 */
[----:B---3--:R-:W-:-:S06]  /*0090*/  IMAD.WIDE.U32 R4, R3, 0x4, R4 ;  /* 0x0000000403047825 */ /* 0x008fcc00078e0004 */
[----:B------:R-:W5:Y:S01]  /*00a0*/  LDG.E.128 R4, desc[UR6][R4.64] ;  /* 0x0000000604047981 */ /* 0x000f62000c1e1d00 */
[----:B------:R-:W-:Y:S01]  /*00b0*/  MOV R17, 0x3d39bf78 ;  /* 0x3d39bf7800117802 */ /* 0x000fe20000000f00 */
[----:B------:R-:W-:Y:S01]  /*00c0*/  BSSY B0, `(.L_x_0) ;  /* 0x000006d000007945 */ /* 0x000fe20003800000 */
[----:B--2---:R-:W-:-:S04]  /*00d0*/  FADD R2, RZ, -|R8| ;  /* 0xc0000008ff027221 */ /* 0x004fc80000000000 */
[----:B------:R-:W-:Y:S01]  /*00e0*/  FMUL R3, R2, 1.4426950216293334961 ;  /* 0x3fb8aa3b02037820 */ /* 0x000fe20000400000 */
[----:B------:R-:W-:-:S04]  /*00f0*/  FADD R2, RZ, -|R9| ;  /* 0xc0000009ff027221 */ /* 0x000fc80000000000 */
[----:B------:R-:W-:Y:S01]  /*0100*/  FSETP.GEU.AND P0, PT, R3, -126, PT ;  /* 0xc2fc00000300780b */ /* 0x000fe20003f0e000 */
[----:B------:R-:W-:Y:S01]  /*0110*/  FMUL R14, R2, 1.4426950216293334961 ;  /* 0x3fb8aa3b020e7820 */ /* 0x000fe20000400000 */
[----:B------:R-:W-:-:S04]  /*0120*/  FADD R2, RZ, -|R10| ;  /* 0xc000000aff027221 */ /* 0x000fc80000000000 */
[----:B------:R-:W-:Y:S01]  /*0130*/  FMUL R15, R2, 1.4426950216293334961 ;  /* 0x3fb8aa3b020f7820 */ /* 0x000fe20000400000 */
[----:B------:R-:W-:-:S04]  /*0140*/  HFMA2.MMA R2, -RZ, RZ, 1.625, 0 ;  /* 0x3e800000ff027435 */ /* 0x000fc800000001ff */
[----:B------:R-:W-:Y:S02]  /*0150*/  FSETP.GEU.AND P1, PT, R15, -126, PT ;  /* 0xc2fc00000f00780b */ /* 0x000fe40003f2e000 */
[----:B------:R-:W-:-:S04]  /*0160*/  @!P0 FMUL R3, R3, 0.5 ;  /* 0x3f00000003038820 */ /* 0x000fc80000400000 */
[----:B------:R-:W1:Y:S07]  /*0170*/  MUFU.EX2 R18, R3 ;  /* 0x0000000300127308 */ /* 0x000e6e0000000800 */
[----:B------:R-:W-:Y:S01]  /*0180*/  @!P1 FMUL R15, R15, 0.5 ;  /* 0x3f0000000f0f9820 */ /* 0x000fe20000400000 */
[----:B-1----:R-:W-:Y:S01]  /*0190*/  @!P0 FMUL R18, R18, R18 ;  /* 0x0000001212128220 */ /* 0x002fe20000400000 */
[----:B------:R-:W-:-:S03]  /*01a0*/  FSETP.GEU.AND P0, PT, R14, -126, PT ;  /* 0xc2fc00000e00780b */ /* 0x000fc60003f0e000 */
[----:B------:R-:W-:-:S05]  /*01b0*/  FADD.FTZ.RZ R12, R18, 1 ;  /* 0x3f800000120c7421 */ /* 0x000fca000001c000 */
[----:B------:R-:W-:-:S04]  /*01c0*/  IADD3 R12, R12, -0x3f400000, RZ ;  /* 0xc0c000000c0c7810 */ /* 0x000fc80007ffe0ff */
[----:B------:R-:W-:Y:S01]  /*01d0*/  LOP3.LUT R23, R12, 0xff800000, RZ, 0xc0, !PT ;  /* 0xff8000000c177812 */ /* 0x000fe200078ec0ff */
[----:B------:R-:W-:Y:S01]  /*01e0*/  @!P0 FMUL R14, R14, 0.5 ;  /* 0x3f0000000e0e8820 */ /* 0x000fe20000400000 */
[----:B------:R-:W1:Y:S02]  /*01f0*/  MUFU.EX2 R12, R15 ;  /* 0x0000000f000c7308 */ /* 0x000e640000000800 */
[----:B------:R-:W-:Y:S02]  /*0200*/  IADD3 R13, -R23, 0x40800000, RZ ;  /* 0x40800000170d7810 */ /* 0x000fe40007ffe1ff */
[----:B------:R-:W-:Y:S02]  /*0210*/  IADD3 R20, R18, -R23, RZ ;  /* 0x8000001712147210 */ /* 0x000fe40007ffe0ff */
[----:B------:R-:W-:Y:S01]  /*0220*/  I2FP.F32.S32 R23, R23 ;  /* 0x0000001700177245 */ /* 0x000fe20000201400 */
[----:B------:R-:W-:Y:S01]  /*0230*/  FFMA.FTZ R19, R13, R2, -1 ;  /* 0xbf8000000d137423 */ /* 0x000fe20000010002 */
[----:B------:R-:W-:Y:S01]  /*0240*/  FADD R13, RZ, -|R11| ;  /* 0xc000000bff0d7221 */ /* 0x000fe20000000000 */
[----:B------:R-:W2:Y:S02]  /*0250*/  MUFU.EX2 R3, R14 ;  /* 0x0000000e00037308 */ /* 0x000ea40000000800 */
[----:B------:R-:W-:Y:S01]  /*0260*/  FADD R20, R20, R19 ;  /* 0x0000001314147221 */ /* 0x000fe20000000000 */
[----:B------:R-:W-:Y:S01]  /*0270*/  FMUL R13, R13, 1.4426950216293334961 ;  /* 0x3fb8aa3b0d0d7820 */ /* 0x000fe20000400000 */
[----:B------:R-:W-:-:S02]  /*0280*/  FMUL R25, R23, 1.1920928955078125e-07 ;  /* 0x3400000017197820 */ /* 0x000fc40000400000 */
[----:B------:R-:W-:Y:S01]  /*0290*/  FFMA.FTZ R19, R20, -R17, 0.10546888411045074463 ;  /* 0x3dd8001214137423 */ /* 0x000fe20000010811 */
[----:B-1----:R-:W-:Y:S01]  /*02a0*/  @!P1 FMUL R12, R12, R12 ;  /* 0x0000000c0c0c9220 */ /* 0x002fe20000400000 */
[----:B------:R-:W-:Y:S02]  /*02b0*/  FSETP.GEU.AND P2, PT, R13, -126, PT ;  /* 0xc2fc00000d00780b */ /* 0x000fe40003f4e000 */
[----:B------:R-:W-:Y:S01]  /*02c0*/  FFMA.FTZ R19, R20, R19, -0.13229703903198242188 ;  /* 0xbe0778e014137423 */ /* 0x000fe20000010013 */
[----:B------:R-:W-:-:S03]  /*02d0*/  FADD.FTZ.RZ R15, R12, 1 ;  /* 0x3f8000000c0f7421 */ /* 0x000fc6000001c000 */
[C---:B------:R-:W-:Y:S01]  /*02e0*/  FFMA.FTZ R19, R20.reuse, R19, 0.14491446316242218018 ;  /* 0x3e14647514137423 */ /* 0x040fe20000010013 */
[----:B--2---:R-:W-:Y:S01]  /*02f0*/  @!P0 FMUL R3, R3, R3 ;  /* 0x0000000303038220 */ /* 0x004fe20000400000 */
[----:B------:R-:W-:Y:S02]  /*0300*/  IADD3 R16, R15, -0x3f400000, RZ ;  /* 0xc0c000000f107810 */ /* 0x000fe40007ffe0ff */
[----:B------:R-:W-:Y:S01]  /*0310*/  FFMA.FTZ R19, R20, R19, -0.16641564667224884033 ;  /* 0xbe2a68dd14137423 */ /* 0x000fe20000010013 */
[----:B------:R-:W-:Y:S01]  /*0320*/  FADD.FTZ.RZ R14, R3, 1 ;  /* 0x3f800000030e7421 */ /* 0x000fe2000001c000 */
[----:B------:R-:W-:Y:S01]  /*0330*/  ISETP.GE.U32.AND P0, PT, R18, 0x7f800000, PT ;  /* 0x7f8000001200780c */ /* 0x000fe20003f06070 */
[----:B------:R-:W-:Y:S01]  /*0340*/  @!P2 FMUL R13, R13, 0.5 ;  /* 0x3f0000000d0da820 */ /* 0x000fe20000400000 */
[----:B------:R-:W-:Y:S02]  /*0350*/  FFMA.FTZ R19, R20, R19, 0.19988867640495300293 ;  /* 0x3e4caf9e14137423 */ /* 0x000fe40000010013 */
[----:B------:R-:W-:-:S02]  /*0360*/  IADD3 R14, R14, -0x3f400000, RZ ;  /* 0xc0c000000e0e7810 */ /* 0x000fc40007ffe0ff */
[----:B------:R-:W-:Y:S01]  /*0370*/  FFMA.FTZ R19, R20, R19, -0.25000196695327758789 ;  /* 0xbe80004214137423 */ /* 0x000fe20000010013 */
[----:B------:R-:W1:Y:S01]  /*0380*/  MUFU.EX2 R13, R13 ;  /* 0x0000000d000d7308 */ /* 0x000e620000000800 */
[----:B------:R-:W-:Y:S02]  /*0390*/  LOP3.LUT R14, R14, 0xff800000, RZ, 0xc0, !PT ;  /* 0xff8000000e0e7812 */ /* 0x000fe400078ec0ff */
[C---:B------:R-:W-:Y:S02]  /*03a0*/  FFMA.FTZ R19, R20.reuse, R19, 0.33333510160446166992 ;  /* 0x3eaaaae614137423 */ /* 0x040fe40000010013 */
[----:B------:R-:W-:Y:S02]  /*03b0*/  IADD3 R21, -R14, 0x40800000, RZ ;  /* 0x408000000e157810 */ /* 0x000fe40007ffe1ff */
[----:B------:R-:W-:Y:S01]  /*03c0*/  IADD3 R24, R3, -R14, RZ ;  /* 0x8000000e03187210 */ /* 0x000fe20007ffe0ff */
[----:B------:R-:W-:Y:S01]  /*03d0*/  FFMA.FTZ R15, R20, R19, -0.5 ;  /* 0xbf000000140f7423 */ /* 0x000fe20000010013 */
[----:B------:R-:W-:Y:S01]  /*03e0*/  LOP3.LUT R19, R16, 0xff800000, RZ, 0xc0, !PT ;  /* 0xff80000010137812 */ /* 0x000fe200078ec0ff */
[----:B------:R-:W-:-:S02]  /*03f0*/  FFMA.FTZ R21, R21, R2, -1 ;  /* 0xbf80000015157423 */ /* 0x000fc40000010002 */
[----:B------:R-:W-:Y:S01]  /*0400*/  FMUL R15, R20, R15 ;  /* 0x0000000f140f7220 */ /* 0x000fe20000400000 */
[----:B------:R-:W-:Y:S01]  /*0410*/  IADD3 R26, R12, -R19, RZ ;  /* 0x800000130c1a7210 */ /* 0x000fe20007ffe0ff */
[----:B------:R-:W-:Y:S01]  /*0420*/  FADD R24, R24, R21 ;  /* 0x0000001518187221 */ /* 0x000fe20000000000 */
[----:B-1----:R-:W-:Y:S01]  /*0430*/  @!P2 FMUL R13, R13, R13 ;  /* 0x0000000d0d0da220 */ /* 0x002fe20000400000 */
[----:B------:R-:W-:Y:S01]  /*0440*/  IADD3 R21, -R19, 0x40800000, RZ ;  /* 0x4080000013157810 */ /* 0x000fe20007ffe1ff */
[----:B------:R-:W-:Y:S01]  /*0450*/  FFMA.FTZ R20, R20, R15, R20 ;  /* 0x0000000f14147223 */ /* 0x000fe20000010014 */
[C---:B------:R-:W-:Y:S01]  /*0460*/  FFMA.FTZ R15, R24.reuse, -R17, 0.10546888411045074463 ;  /* 0x3dd80012180f7423 */ /* 0x040fe20000010811 */
[----:B------:R-:W-:Y:S02]  /*0470*/  FADD.FTZ.RZ R16, R13, 1 ;  /* 0x3f8000000d107421 */ /* 0x000fe4000001c000 */
[----:B------:R-:W-:Y:S01]  /*0480*/  FFMA.FTZ R21, R21, R2, -1 ;  /* 0xbf80000015157423 */ /* 0x000fe20000010002 */
[----:B------:R-:W-:Y:S01]  /*0490*/  FFMA.FTZ R15, R24, R15, -0.13229703903198242188 ;  /* 0xbe0778e0180f7423 */ /* 0x000fe2000001000f */
[----:B------:R-:W-:Y:S01]  /*04a0*/  FFMA.FTZ R20, R25, 0.69314718246459960938, R20 ;  /* 0x3f31721819147823 */ /* 0x000fe20000010014 */
[----:B------:R-:W-:Y:S01]  /*04b0*/  IADD3 R16, R16, -0x3f400000, RZ ;  /* 0xc0c0000010107810 */ /* 0x000fe20007ffe0ff */
[----:B------:R-:W-:Y:S01]  /*04c0*/  FADD R26, R26, R21 ;  /* 0x000000151a1a7221 */ /* 0x000fe20000000000 */
[----:B------:R-:W-:-:S02]  /*04d0*/  FFMA.FTZ R15, R24, R15, 0.14491446316242218018 ;  /* 0x3e146475180f7423 */ /* 0x000fc4000001000f */
[----:B------:R-:W-:Y:S02]  /*04e0*/  LOP3.LUT R16, R16, 0xff800000, RZ, 0xc0, !PT ;  /* 0xff80000010107812 */ /* 0x000fe400078ec0ff */
[C---:B------:R-:W-:Y:S02]  /*04f0*/  FFMA.FTZ R15, R24.reuse, R15, -0.16641564667224884033 ;  /* 0xbe2a68dd180f7423 */ /* 0x040fe4000001000f */
[----:B------:R-:W-:Y:S02]  /*0500*/  IADD3 R21, -R16, 0x40800000, RZ ;  /* 0x4080000010157810 */ /* 0x000fe40007ffe1ff */
[----:B------:R-:W-:Y:S01]  /*0510*/  IADD3 R28, R13, -R16, RZ ;  /* 0x800000100d1c7210 */ /* 0x000fe20007ffe0ff */
[C---:B------:R-:W-:Y:S02]  /*0520*/  FFMA.FTZ R15, R24.reuse, R15, 0.19988867640495300293 ;  /* 0x3e4caf9e180f7423 */ /* 0x040fe4000001000f */
[----:B------:R-:W-:Y:S02]  /*0530*/  FFMA.FTZ R21, R21, R2, -1 ;  /* 0xbf80000015157423 */ /* 0x000fe40000010002 */
[----:B------:R-:W-:-:S02]  /*0540*/  FFMA.FTZ R15, R24, R15, -0.25000196695327758789 ;  /* 0xbe800042180f7423 */ /* 0x000fc4000001000f */
[----:B------:R-:W-:Y:S01]  /*0550*/  FADD R28, R28, R21 ;  /* 0x000000151c1c7221 */ /* 0x000fe20000000000 */
[----:B------:R-:W-:Y:S01]  /*0560*/  FFMA.FTZ R21, R26, -R17, 0.10546888411045074463 ;  /* 0x3dd800121a157423 */ /* 0x000fe20000010811 */
[----:B------:R-:W-:Y:S02]  /*0570*/  FFMA.FTZ R15, R24, R15, 0.33333510160446166992 ;  /* 0x3eaaaae6180f7423 */ /* 0x000fe4000001000f */
[----:B------:R-:W-:Y:S01]  /*0580*/  FFMA.FTZ R17, R28, -R17, 0.10546888411045074463 ;  /* 0x3dd800121c117423 */ /* 0x000fe20000010811 */
[----:B------:R-:W-:Y:S01]  /*0590*/  FFMA.FTZ R21, R26, R21, -0.13229703903198242188 ;  /* 0xbe0778e01a157423 */ /* 0x000fe20000010015 */
[----:B------:R-:W-:Y:S02]  /*05a0*/  FFMA.FTZ R15, R24, R15, -0.5 ;  /* 0xbf000000180f7423 */ /* 0x000fe4000001000f */
[----:B------:R-:W-:Y:S01]  /*05b0*/  FFMA.FTZ R17, R28, R17, -0.13229703903198242188 ;  /* 0xbe0778e01c117423 */ /* 0x000fe20000010011 */
[----:B------:R-:W-:Y:S01]  /*05c0*/  FFMA.FTZ R21, R26, R21, 0.14491446316242218018 ;  /* 0x3e1464751a157423 */ /* 0x000fe20000010015 */
[----:B------:R-:W-:-:S02]  /*05d0*/  FMUL R15, R24, R15 ;  /* 0x0000000f180f7220 */ /* 0x000fc40000400000 */
[----:B------:R-:W-:Y:S01]  /*05e0*/  FFMA.FTZ R17, R28, R17, 0.14491446316242218018 ;  /* 0x3e1464751c117423 */ /* 0x000fe20000010011 */
[----:B------:R-:W-:Y:S01]  /*05f0*/  FFMA.FTZ R21, R26, R21, -0.16641564667224884033 ;  /* 0xbe2a68dd1a157423 */ /* 0x000fe20000010015 */
[----:B------:R-:W-:Y:S01]  /*0600*/  FFMA.FTZ R15, R24, R15, R24 ;  /* 0x0000000f180f7223 */ /* 0x000fe20000010018 */
[----:B------:R-:W-:Y:S01]  /*0610*/  FADD R24, RZ, -R8 ;  /* 0x80000008ff187221 */ /* 0x000fe20000000000 */
[----:B------:R-:W-:Y:S01]  /*0620*/  FFMA.FTZ R17, R28, R17, -0.16641564667224884033 ;  /* 0xbe2a68dd1c117423 */ /* 0x000fe20000010011 */
[----:B------:R-:W-:Y:S02]  /*0630*/  FFMA.FTZ R21, R26, R21, 0.19988867640495300293 ;  /* 0x3e4caf9e1a157423 */ /* 0x000fe40000010015 */
[----:B------:R-:W-:Y:S01]  /*0640*/  FMUL R23, R24, 1.4426950216293334961 ;  /* 0x3fb8aa3b18177820 */ /* 0x000fe20000400000 */
[----:B------:R-:W-:Y:S01]  /*0650*/  FFMA.FTZ R17, R28, R17, 0.19988867640495300293 ;  /* 0x3e4caf9e1c117423 */ /* 0x000fe20000010011 */
[----:B------:R-:W-:Y:S01]  /*0660*/  FFMA.FTZ R21, R26, R21, -0.25000196695327758789 ;  /* 0xbe8000421a157423 */ /* 0x000fe20000010015 */
[----:B------:R-:W-:-:S02]  /*0670*/  FADD R24, RZ, -R9 ;  /* 0x80000009ff187221 */ /* 0x000fc40000000000 */
[----:B------:R-:W-:Y:S01]  /*0680*/  FFMA.FTZ R17, R28, R17, -0.25000196695327758789 ;  /* 0xbe8000421c117423 */ /* 0x000fe20000010011 */
[----:B------:R-:W-:Y:S01]  /*0690*/  FFMA.FTZ R21, R26, R21, 0.33333510160446166992 ;  /* 0x3eaaaae61a157423 */ /* 0x000fe20000010015 */
[----:B------:R-:W-:Y:S01]  /*06a0*/  FSETP.GEU.AND P1, PT, R23, -126, PT ;  /* 0xc2fc00001700780b */ /* 0x000fe20003f2e000 */
[----:B------:R-:W-:Y:S01]  /*06b0*/  FMUL R24, R24, 1.4426950216293334961 ;  /* 0x3fb8aa3b18187820 */ /* 0x000fe20000400000 */
[----:B------:R-:W-:Y:S01]  /*06c0*/  FFMA.FTZ R17, R28, R17, 0.33333510160446166992 ;  /* 0x3eaaaae61c117423 */ /* 0x000fe20000010011 */
[----:B------:R-:W-:-:S03]  /*06d0*/  FFMA.FTZ R21, R26, R21, -0.5 ;  /* 0xbf0000001a157423 */ /* 0x000fc60000010015 */
[----:B------:R-:W-:Y:S01]  /*06e0*/  FFMA.FTZ R17, R28, R17, -0.5 ;  /* 0xbf0000001c117423 */ /* 0x000fe20000010011 */
[----:B------:R-:W-:-:S03]  /*06f0*/  FMUL R21, R26, R21 ;  /* 0x000000151a157220 */ /* 0x000fc60000400000 */
[----:B------:R-:W-:Y:S01]  /*0700*/  FMUL R17, R28, R17 ;  /* 0x000000111c117220 */ /* 0x000fe20000400000 */
[----:B------:R-:W-:-:S03]  /*0710*/  FFMA.FTZ R21, R26, R21, R26 ;  /* 0x000000151a157223 */ /* 0x000fc6000001001a */
[----:B------:R-:W-:Y:S01]  /*0720*/  FFMA.FTZ R17, R28, R17, R28 ;  /* 0x000000111c117223 */ /* 0x000fe2000001001c */
[----:B------:R-:W-:Y:S06]  /*0730*/  @!P0 BRA `(.L_x_1) ;  /* 0x0000000000148947 */ /* 0x000fec0003800000 */
[----:B------:R-:W-:-:S13]  /*0740*/  ISETP.GE.AND P0, PT, R18, -0x407fffff, PT ;  /* 0xbf8000011200780c */ /* 0x000fda0003f06270 */
[----:B------:R-:W-:-:S05]  /*0750*/  @P0 MOV R25, 0x7f800000 ;  /* 0x7f80000000190802 */ /* 0x000fca0000000f00 */
[C---:B------:R-:W-:Y:S01]  /*0760*/  @P0 FFMA.FTZ R20, R18.reuse, R25, +INF ;  /* 0x7f80000012140423 */ /* 0x040fe20000010019 */
[----:B------:R-:W-:-:S04]  /*0770*/  FSETP.NEU.AND P0, PT, R18, RZ, PT ;  /* 0x000000ff1200720b */ /* 0x000fc80003f0d000 */
[----:B------:R-:W-:-:S09]  /*0780*/  FSEL R20, R20, -RZ, P0 ;  /* 0x800000ff14147208 */ /* 0x000fd20000000000 */
.L_x_1:
[----:B------:R-:W-:Y:S05]  /*0790*/  BSYNC B0 ;  /* 0x0000000000007941 */ /* 0x000fea0003800000 */
.L_x_0:
[----:B------:R-:W-:Y:S01]  /*07a0*/  FSETP.GEU.AND P0, PT, R24, -126, PT ;  /* 0xc2fc00001800780b */ /* 0x000fe20003f0e000 */
[----:B------:R-:W-:Y:S01]  /*07b0*/  FADD R18, RZ, -R10 ;  /* 0x8000000aff127221 */ /* 0x000fe20000000000 */
[----:B------:R-:W-:Y:S01]  /*07c0*/  @!P1 FMUL R23, R23, 0.5 ;  /* 0x3f00000017179820 */ /* 0x000fe20000400000 */
[----:B------:R-:W-:Y:S01]  /*07d0*/  I2FP.F32.S32 R19, R19 ;  /* 0x0000001300137245 */ /* 0x000fe20000201400 */
[----:B------:R-:W-:Y:S01]  /*07e0*/  BSSY B0, `(.L_x_2) ;  /* 0x000002f000007945 */ /* 0x000fe20003800000 */
[----:B------:R-:W-:Y:S01]  /*07f0*/  FMUL R27, R18, 1.4426950216293334961 ;  /* 0x3fb8aa3b121b7820 */ /* 0x000fe20000400000 */
[----:B------:R-:W1:Y:S01]  /*0800*/  MUFU.EX2 R25, R23 ;  /* 0x0000001700197308 */ /* 0x000e620000000800 */
[----:B------:R-:W-:Y:S01]  /*0810*/  FADD R18, RZ, -R11 ;  /* 0x8000000bff127221 */ /* 0x000fe20000000000 */
[----:B------:R-:W-:Y:S02]  /*0820*/  ISETP.GE.U32.AND P6, PT, R3, 0x7f800000, PT ;  /* 0x7f8000000300780c */ /* 0x000fe40003fc6070 */
[----:B------:R-:W-:Y:S01]  /*0830*/  FSETP.GEU.AND P3, PT, R27, -126, PT ;  /* 0xc2fc00001b00780b */ /* 0x000fe20003f6e000 */
[----:B------:R-:W-:Y:S01]  /*0840*/  FMUL R28, R18, 1.4426950216293334961 ;  /* 0x3fb8aa3b121c7820 */ /* 0x000fe20000400000 */
[----:B------:R-:W-:Y:S01]  /*0850*/  ISETP.GE.U32.AND P5, PT, R13, 0x7f800000, PT ;  /* 0x7f8000000d00780c */ /* 0x000fe20003fa6070 */
[----:B------:R-:W-:-:S03]  /*0860*/  @!P0 FMUL R24, R24, 0.5 ;  /* 0x3f00000018188820 */ /* 0x000fc60000400000 */
[----:B------:R-:W-:Y:S01]  /*0870*/  FSETP.GEU.AND P4, PT, R28, -126, PT ;  /* 0xc2fc00001c00780b */ /* 0x000fe20003f8e000 */
[----:B------:R-:W2:Y:S01]  /*0880*/  MUFU.EX2 R26, R24 ;  /* 0x00000018001a7308 */ /* 0x000ea20000000800 */
[----:B-1----:R-:W-:-:S05]  /*0890*/  @!P1 FMUL R25, R25, R25 ;  /* 0x0000001919199220 */ /* 0x002fca0000400000 */
[----:B------:R-:W-:Y:S01]  /*08a0*/  @!P3 FMUL R27, R27, 0.5 ;  /* 0x3f0000001b1bb820 */ /* 0x000fe20000400000 */
[----:B------:R-:W-:-:S03]  /*08b0*/  FADD R25, R25, 1 ;  /* 0x3f80000019197421 */ /* 0x000fc60000000000 */
[----:B------:R-:W1:Y:S02]  /*08c0*/  MUFU.EX2 R18, R27 ;  /* 0x0000001b00127308 */ /* 0x000e640000000800 */
[----:B------:R-:W-:Y:S01]  /*08d0*/  @!P4 FMUL R28, R28, 0.5 ;  /* 0x3f0000001c1cc820 */ /* 0x000fe20000400000 */
[----:B------:R-:W-:Y:S01]  /*08e0*/  FSETP.GT.AND P2, PT, R25, 8.50705917302346158658e+37, PT ;  /* 0x7e8000001900780b */ /* 0x000fe20003f44000 */
[----:B--2---:R-:W-:-:S04]  /*08f0*/  @!P0 FMUL R26, R26, R26 ;  /* 0x0000001a1a1a8220 */ /* 0x004fc80000400000 */
[----:B------:R-:W2:Y:S01]  /*0900*/  MUFU.EX2 R23, R28 ;  /* 0x0000001c00177308 */ /* 0x000ea20000000800 */
[----:B------:R-:W-:Y:S01]  /*0910*/  FADD R24, R26, 1 ;  /* 0x3f8000001a187421 */ /* 0x000fe20000000000 */
[----:B------:R-:W-:-:S04]  /*0920*/  FMUL R26, R19, 1.1920928955078125e-07 ;  /* 0x34000000131a7820 */ /* 0x000fc80000400000 */
[----:B------:R-:W-:Y:S01]  /*0930*/  FSETP.GT.AND P1, PT, R24, 8.50705917302346158658e+37, PT ;  /* 0x7e8000001800780b */ /* 0x000fe20003f24000 */
[----:B-1----:R-:W-:Y:S01]  /*0940*/  @!P3 FMUL R18, R18, R18 ;  /* 0x000000121212b220 */ /* 0x002fe20000400000 */
[----:B------:R-:W-:Y:S01]  /*0950*/  @P2 FMUL R25, R25, 0.25 ;  /* 0x3e80000019192820 */ /* 0x000fe20000400000 */
[----:B------:R-:W-:Y:S01]  /*0960*/  FFMA.FTZ R21, R26, 0.69314718246459960938, R21 ;  /* 0x3f3172181a157823 */ /* 0x000fe20000010015 */
[----:B------:R-:W-:Y:S01]  /*0970*/  I2FP.F32.S32 R26, R16 ;  /* 0x00000010001a7245 */ /* 0x000fe20000201400 */
[----:B------:R-:W-:Y:S01]  /*0980*/  FADD R18, R18, 1 ;  /* 0x3f80000012127421 */ /* 0x000fe20000000000 */
[----:B------:R-:W-:Y:S01]  /*0990*/  I2FP.F32.S32 R16, R14 ;  /* 0x0000000e00107245 */ /* 0x000fe20000201400 */
[----:B------:R1:W3:Y:S01]  /*09a0*/  MUFU.RCP R19, R25 ;  /* 0x0000001900137308 */ /* 0x0002e20000001000 */
[----:B--2---:R-:W-:Y:S02]  /*09b0*/  @!P4 FMUL R23, R23, R23 ;  /* 0x000000171717c220 */ /* 0x004fe40000400000 */
[----:B------:R-:W-:Y:S01]  /*09c0*/  FSETP.GT.AND P0, PT, R18, 8.50705917302346158658e+37, PT ;  /* 0x7e8000001200780b */ /* 0x000fe20003f04000 */
[----:B------:R-:W-:Y:S01]  /*09d0*/  FMUL R26, R26, 1.1920928955078125e-07 ;  /* 0x340000001a1a7820 */ /* 0x000fe20000400000 */
[----:B------:R-:W-:Y:S01]  /*09e0*/  FMUL R16, R16, 1.1920928955078125e-07 ;  /* 0x3400000010107820 */ /* 0x000fe20000400000 */
[----:B------:R-:W-:Y:S01]  /*09f0*/  @P1 FMUL R24, R24, 0.25 ;  /* 0x3e80000018181820 */ /* 0x000fe20000400000 */
[----:B------:R-:W-:Y:S01]  /*0a00*/  FADD R23, R23, 1 ;  /* 0x3f80000017177421 */ /* 0x000fe20000000000 */
[----:B------:R-:W-:Y:S01]  /*0a10*/  ISETP.GE.U32.AND P4, PT, R12, 0x7f800000, PT ;  /* 0x7f8000000c00780c */ /* 0x000fe20003f86070 */
[----:B------:R-:W-:Y:S01]  /*0a20*/  FFMA.FTZ R17, R26, 0.69314718246459960938, R17 ;  /* 0x3f3172181a117823 */ /* 0x000fe20000010011 */
[----:B------:R1:W2:Y:S01]  /*0a30*/  MUFU.RCP R14, R24 ;  /* 0x00000018000e7308 */ /* 0x0002a20000001000 */
[----:B------:R-:W-:Y:S01]  /*0a40*/  FFMA.FTZ R15, R16, 0.69314718246459960938, R15 ;  /* 0x3f317218100f7823 */ /* 0x000fe2000001000f */
[----:B------:R-:W-:-:S04]  /*0a50*/  FSETP.GT.AND P3, PT, R23, 8.50705917302346158658e+37, PT ;  /* 0x7e8000001700780b */ /* 0x000fc80003f64000 */
[----:B------:R-:W-:Y:S01]  /*0a60*/  @P0 FMUL R18, R18, 0.25 ;  /* 0x3e80000012120820 */ /* 0x000fe20000400000 */
[----:B---3--:R-:W-:Y:S08]  /*0a70*/  @!P6 BRA `(.L_x_3) ;  /* 0x000000000014e947 */ /* 0x008ff00003800000 */
[----:B------:R-:W-:-:S13]  /*0a80*/  ISETP.GE.AND P6, PT, R3, -0x407fffff, PT ;  /* 0xbf8000010300780c */ /* 0x000fda0003fc6270 */
[----:B------:R-:W-:-:S05]  /*0a90*/  @P6 MOV R16, 0x7f800000 ;  /* 0x7f80000000106802 */ /* 0x000fca0000000f00 */
[C---:B------:R-:W-:Y:S01]  /*0aa0*/  @P6 FFMA.FTZ R15, R3.reuse, R16, +INF ;  /* 0x7f800000030f6423 */ /* 0x040fe20000010010 */
[----:B------:R-:W-:-:S04]  /*0ab0*/  FSETP.NEU.AND P6, PT, R3, RZ, PT ;  /* 0x000000ff0300720b */ /* 0x000fc80003fcd000 */
[----:B------:R-:W-:-:S09]  /*0ac0*/  FSEL R15, R15, -RZ, P6 ;  /* 0x800000ff0f0f7208 */ /* 0x000fd20003000000 */
.L_x_3:
[----:B------:R-:W-:Y:S05]  /*0ad0*/  BSYNC B0 ;  /* 0x0000000000007941 */ /* 0x000fea0003800000 */
.L_x_2:
[----:B------:R-:W-:Y:S04]  /*0ae0*/  BSSY B0, `(.L_x_4) ;  /* 0x0000007000007945 */ /* 0x000fe80003800000 */
[----:B------:R-:W-:Y:S05]  /*0af0*/  @!P4 BRA `(.L_x_5) ;  /* 0x000000000014c947 */ /* 0x000fea0003800000 */
[C---:B------:R-:W-:Y:S02]  /*0b00*/  ISETP.GE.AND P4, PT, R12.reuse, -0x407fffff, PT ;  /* 0xbf8000010c00780c */ /* 0x040fe40003f86270 */
[----:B------:R-:W-:-:S11]  /*0b10*/  FSETP.NEU.AND P6, PT, R12, RZ, PT ;  /* 0x000000ff0c00720b */ /* 0x000fd60003fcd000 */
[----:B------:R-:W-:-:S05]  /*0b20*/  @P4 MOV R3, 0x7f800000 ;  /* 0x7f80000000034802 */ /* 0x000fca0000000f00 */
[----:B------:R-:W-:-:S05]  /*0b30*/  @P4 FFMA.FTZ R21, R12, R3, +INF ;  /* 0x7f8000000c154423 */ /* 0x000fca0000010003 */
[----:B------:R-:W-:-:S07]  /*0b40*/  FSEL R21, R21, -RZ, P6 ;  /* 0x800000ff15157208 */ /* 0x000fce0003000000 */
.L_x_5:
[----:B------:R-:W-:Y:S05]  /*0b50*/  BSYNC B0 ;  /* 0x0000000000007941 */ /* 0x000fea0003800000 */
.L_x_4:
[----:B------:R-:W-:Y:S04]  /*0b60*/  BSSY B0, `(.L_x_6) ;  /* 0x0000007000007945 */ /* 0x000fe80003800000 */
[----:B------:R-:W-:Y:S05]  /*0b70*/  @!P5 BRA `(.L_x_7) ;  /* 0x000000000014d947 */ /* 0x000fea0003800000 */
[C---:B------:R-:W-:Y:S02]  /*0b80*/  ISETP.GE.AND P4, PT, R13.reuse, -0x407fffff, PT ;  /* 0xbf8000010d00780c */ /* 0x040fe40003f86270 */
[----:B------:R-:W-:-:S11]  /*0b90*/  FSETP.NEU.AND P5, PT, R13, RZ, PT ;  /* 0x000000ff0d00720b */ /* 0x000fd60003fad000 */
[----:B------:R-:W-:-:S05]  /*0ba0*/  @P4 MOV R12, 0x7f800000 ;  /* 0x7f800000000c4802 */ /* 0x000fca0000000f00 */
[----:B------:R-:W-:-:S05]  /*0bb0*/  @P4 FFMA.FTZ R17, R13, R12, +INF ;  /* 0x7f8000000d114423 */ /* 0x000fca000001000c */
[----:B------:R-:W-:-:S07]  /*0bc0*/  FSEL R17, R17, -RZ, P5 ;  /* 0x800000ff11117208 */ /* 0x000fce0002800000 */
.L_x_7:
[----:B------:R-:W-:Y:S05]  /*0bd0*/  BSYNC B0 ;  /* 0x0000000000007941 */ /* 0x000fea0003800000 */
.L_x_6:
[C---:B------:R-:W-:Y:S01]  /*0be0*/  FSETP.GT.AND P6, PT, R8.reuse, RZ, PT ;  /* 0x000000ff0800720b */ /* 0x040fe20003fc4000 */
[----:B------:R-:W-:Y:S01]  /*0bf0*/  @P3 FMUL R23, R23, 0.25 ;  /* 0x3e80000017173820 */ /* 0x000fe20000400000 */
[C---:B------:R-:W-:Y:S01]  /*0c00*/  FSETP.GT.AND P4, PT, R9.reuse, RZ, PT ;  /* 0x000000ff0900720b */ /* 0x040fe20003f84000 */
[----:B------:R3:W4:Y:S01]  /*0c10*/  MUFU.RCP R3, R18 ;  /* 0x0000001200037308 */ /* 0x0007220000001000 */
[----:B------:R-:W-:Y:S01]  /*0c20*/  FSEL R13, R8, RZ, !P6 ;  /* 0x000000ff080d7208 */ /* 0x000fe20007000000 */
[----:B------:R-:W4:Y:S01]  /*0c30*/  S2UR UR5, SR_CgaCtaId ;  /* 0x00000000000579c3 */ /* 0x000f220000008800 */
[----:B------:R-:W-:Y:S01]  /*0c40*/  FSETP.GT.AND P6, PT, R10, RZ, PT ;  /* 0x000000ff0a00720b */ /* 0x000fe20003fc4000 */
[----:B------:R-:W-:Y:S01]  /*0c50*/  UMOV UR4, 0x400 ;  /* 0x0000040000047882 */ /* 0x000fe20000000000 */
[----:B------:R-:W-:Y:S01]  /*0c60*/  FSEL R16, R9, RZ, !P4 ;  /* 0x000000ff09107208 */ /* 0x000fe20006000000 */
[----:B------:R-:W-:Y:S01]  /*0c70*/  FADD R13, R13, -R20 ;  /* 0x800000140d0d7221 */ /* 0x000fe20000000000 */
[----:B-1----:R-:W-:Y:S01]  /*0c80*/  FSEL R24, R2, 1, P2 ;  /* 0x3f80000002187808 */ /* 0x002fe20001000000 */
[----:B------:R-:W1:Y:S01]  /*0c90*/  MUFU.RCP R12, R23 ;  /* 0x00000017000c7308 */ /* 0x000e620000001000 */
[----:B------:R-:W-:Y:S01]  /*0ca0*/  FSETP.GT.AND P5, PT, R11, RZ, PT ;  /* 0x000000ff0b00720b */ /* 0x000fe20003fa4000 */
[----:B------:R-:W-:Y:S01]  /*0cb0*/  FADD R16, R16, -R15 ;  /* 0x8000000f10107221 */ /* 0x000fe20000000000 */
[----:B------:R-:W-:Y:S01]  /*0cc0*/  FSEL R20, R10, RZ, !P6 ;  /* 0x000000ff0a147208 */ /* 0x000fe20007000000 */
[----:B-----5:R-:W-:Y:S01]  /*0cd0*/  FFMA R19, R19, R24, -R4 ;  /* 0x0000001813137223 */ /* 0x020fe20000000804 */
[----:B------:R-:W-:-:S02]  /*0ce0*/  FSEL R26, R11, RZ, !P5 ;  /* 0x000000ff0b1a7208 */ /* 0x000fc40006800000 */
[----:B------:R-:W-:Y:S01]  /*0cf0*/  FSEL R15, R2, 1, P1 ;  /* 0x3f800000020f7808 */ /* 0x000fe20000800000 */
[----:B------:R-:W-:Y:S01]  /*0d00*/  FADD R21, R20, -R21 ;  /* 0x8000001514157221 */ /* 0x000fe20000000000 */
[----:B------:R-:W-:Y:S01]  /*0d10*/  FMUL R20, R19, R19 ;  /* 0x0000001313147220 */ /* 0x000fe20000400000 */
[----:B---3--:R-:W-:Y:S01]  /*0d20*/  FADD R18, R26, -R17 ;  /* 0x800000111a127221 */ /* 0x008fe20000000000 */
[----:B------:R-:W-:Y:S01]  /*0d30*/  FSEL R17, R2, 1, P0 ;  /* 0x3f80000002117808 */ /* 0x000fe20000000000 */
[----:B--2---:R-:W-:Y:S01]  /*0d40*/  FFMA R14, R14, R15, -R5 ;  /* 0x0000000f0e0e7223 */ /* 0x004fe20000000805 */
[----:B------:R-:W-:Y:S01]  /*0d50*/  FSEL R19, R2, 1, P3 ;  /* 0x3f80000002137808 */ /* 0x000fe20001800000 */
[----:B------:R-:W-:Y:S01]  /*0d60*/  FMUL R20, R20, 0.75 ;  /* 0x3f40000014147820 */ /* 0x000fe20000400000 */
[----:B------:R-:W-:Y:S01]  /*0d70*/  FSET.BF.LE.AND R15, R4, RZ, PT ;  /* 0x000000ff040f720a */ /* 0x000fe20003803000 */
[----:B------:R-:W-:Y:S01]  /*0d80*/  FMUL R14, R14, R14 ;  /* 0x0000000e0e0e7220 */ /* 0x000fe20000400000 */
[----:B----4-:R-:W-:Y:S01]  /*0d90*/  FFMA R17, R3, R17, -R6 ;  /* 0x0000001103117223 */ /* 0x010fe20000000806 */
[----:B-1----:R-:W-:Y:S01]  /*0da0*/  FFMA R12, R12, R19, -R7 ;  /* 0x000000130c0c7223 */ /* 0x002fe20000000807 */
[----:B------:R-:W-:Y:S01]  /*0db0*/  FSET.BF.LE.AND R19, R7, RZ, PT ;  /* 0x000000ff0713720a */ /* 0x000fe20003803000 */
[----:B------:R-:W-:Y:S01]  /*0dc0*/  FMUL R3, R20, R15 ;  /* 0x0000000f14037220 */ /* 0x000fe20000400000 */
[----:B------:R-:W-:Y:S01]  /*0dd0*/  FSET.BF.LE.AND R15, R5, RZ, PT ;  /* 0x000000ff050f720a */ /* 0x000fe20003803000 */
[----:B------:R-:W-:Y:S01]  /*0de0*/  FMUL R14, R14, 0.75 ;  /* 0x3f4000000e0e7820 */ /* 0x000fe20000400000 */
[----:B------:R-:W-:Y:S01]  /*0df0*/  FMUL R12, R12, R12 ;  /* 0x0000000c0c0c7220 */ /* 0x000fe20000400000 */
[----:B------:R-:W-:Y:S01]  /*0e00*/  FMUL R17, R17, R17 ;  /* 0x0000001111117220 */ /* 0x000fe20000400000 */
[----:B------:R-:W-:Y:S01]  /*0e10*/  FSET.BF.GT.AND R20, R5, RZ, PT ;  /* 0x000000ff0514720a */ /* 0x000fe20003804000 */
[----:B------:R-:W-:Y:S01]  /*0e20*/  FMUL R24, R14, R15 ;  /* 0x0000000f0e187220 */ /* 0x000fe20000400000 */
[----:B------:R-:W-:Y:S01]  /*0e30*/  FMUL R12, R12, 0.75 ;  /* 0x3f4000000c0c7820 */ /* 0x000fe20000400000 */
[----:B------:R-:W-:Y:S01]  /*0e40*/  FSET.BF.LE.AND R14, R6, RZ, PT ;  /* 0x000000ff060e720a */ /* 0x000fe20003803000 */
[----:B------:R-:W-:Y:S01]  /*0e50*/  FMUL R17, R17, 0.75 ;  /* 0x3f40000011117820 */ /* 0x000fe20000400000 */
[----:B------:R-:W-:Y:S01]  /*0e60*/  FSET.BF.GT.AND R15, R4, RZ, PT ;  /* 0x000000ff040f720a */ /* 0x000fe20003804000 */
[----:B------:R-:W-:Y:S01]  /*0e70*/  FMUL R12, R12, R19 ;  /* 0x000000130c0c7220 */ /* 0x000fe20000400000 */
[----:B------:R-:W-:Y:S01]  /*0e80*/  LOP3.LUT P0, RZ, R22, 0x1f, RZ, 0xc0, !PT ;  /* 0x0000001f16ff7812 */ /* 0x000fe2000780c0ff */
[----:B------:R-:W-:Y:S01]  /*0e90*/  FMUL R19, R17, R14 ;  /* 0x0000000e11137220 */ /* 0x000fe20000400000 */
[C---:B------:R-:W-:Y:S01]  /*0ea0*/  FADD R14, -R5.reuse, 1 ;  /* 0x3f800000050e7421 */ /* 0x040fe20000000100 */
[----:B------:R-:W-:Y:S01]  /*0eb0*/  FSET.BF.GT.AND R17, R6, RZ, PT ;  /* 0x000000ff0611720a */ /* 0x000fe20003804000 */
[C---:B------:R-:W-:Y:S01]  /*0ec0*/  FFMA R3, R4.reuse, R15, R3 ;  /* 0x0000000f04037223 */ /* 0x040fe20000000003 */
[----:B------:R-:W-:Y:S01]  /*0ed0*/  FFMA R5, R5, R20, R24 ;  /* 0x0000001405057223 */ /* 0x000fe20000000018 */
[----:B------:R-:W-:Y:S01]  /*0ee0*/  FADD R4, -R4, 1 ;  /* 0x3f80000004047421 */ /* 0x000fe20000000100 */
[----:B------:R-:W-:Y:S01]  /*0ef0*/  FFMA R14, R9, R14, -R16 ;  /* 0x0000000e090e7223 */ /* 0x000fe20000000810 */
[C---:B------:R-:W-:Y:S01]  /*0f00*/  FFMA R16, R6.reuse, R17, R19 ;  /* 0x0000001106107223 */ /* 0x040fe20000000013 */
[----:B------:R-:W-:Y:S01]  /*0f10*/  FADD R6, -R6, 1 ;  /* 0x3f80000006067421 */ /* 0x000fe20000000100 */
[----:B------:R-:W-:Y:S01]  /*0f20*/  FFMA R4, R8, R4, -R13 ;  /* 0x0000000408047223 */ /* 0x000fe2000000080d */
[----:B------:R-:W-:Y:S01]  /*0f30*/  FMUL R5, R14, R5 ;  /* 0x000000050e057220 */ /* 0x000fe20000400000 */
[C---:B------:R-:W-:Y:S01]  /*0f40*/  FSET.BF.GT.AND R8, R7.reuse, RZ, PT ;  /* 0x000000ff0708720a */ /* 0x040fe20003804000 */
[----:B------:R-:W-:Y:S01]  /*0f50*/  FFMA R21, R10, R6, -R21 ;  /* 0x000000060a157223 */ /* 0x000fe20000000815 */
[C---:B------:R-:W-:Y:S01]  /*0f60*/  FADD R6, -R7.reuse, 1 ;  /* 0x3f80000007067421 */ /* 0x040fe20000000100 */
[----:B------:R-:W-:Y:S01]  /*0f70*/  FFMA R4, R4, R3, R5 ;  /* 0x0000000304047223 */ /* 0x000fe20000000005 */
[----:B------:R-:W-:Y:S01]  /*0f80*/  UPRMT UR4, UR5, 0x654, UR4 ;  /* 0x0000065405047896 */ /* 0x000fe20008000004 */
[----:B------:R-:W-:Y:S01]  /*0f90*/  FFMA R7, R7, R8, R12 ;  /* 0x0000000807077223 */ /* 0x000fe2000000000c */
[----:B------:R-:W-:Y:S01]  /*0fa0*/  FFMA R6, R11, R6, -R18 ;  /* 0x000000060b067223 */ /* 0x000fe20000000812 */
[----:B------:R-:W-:Y:S01]  /*0fb0*/  FFMA R21, R21, R16, R4 ;  /* 0x0000001015157223 */ /* 0x000fe20000000004 */
[----:B------:R-:W-:-:S03]  /*0fc0*/  ISETP.GE.AND P1, PT, R22, 0x2, PT ;  /* 0x000000021600780c */ /* 0x000fc60003f26270 */
[----:B------:R-:W-:-:S05]  /*0fd0*/  FFMA R6, R6, R7, R21 ;  /* 0x0000000706067223 */ /* 0x000fca0000000015 */
[----:B------:R-:W1:Y:S02]  /*0fe0*/  SHFL.BFLY PT, R3, R6, 0x10, 0x1f ;  /* 0x0e001f0006037f89 */ /* 0x000e6400000e0000 */
[----:B-1----:R-:W-:-:S05]  /*0ff0*/  FADD R3, R6, R3 ;  /* 0x0000000306037221 */ /* 0x002fca0000000000 */
[----:B------:R-:W1:Y:S02]  /*1000*/  SHFL.BFLY PT, R4, R3, 0x8, 0x1f ;  /* 0x0d001f0003047f89 */ /* 0x000e6400000e0000 */
[----:B-1----:R-:W-:Y:S01]  /*1010*/  FADD R4, R3, R4 ;  /* 0x0000000403047221 */ /* 0x002fe20000000000 */
[----:B------:R-:W-:-:S04]  /*1020*/  SHF.R.U32.HI R3, RZ, 0x3, R22 ;  /* 0x00000003ff037819 */ /* 0x000fc80000011616 */
[----:B------:R-:W1:Y:S01]  /*1030*/  SHFL.BFLY PT, R5, R4, 0x4, 0x1f ;  /* 0x0c801f0004057f89 */ /* 0x000e6200000e0000 */
[----:B------:R-:W-:Y:S01]  /*1040*/  LOP3.LUT R3, R3, 0x4, RZ, 0xc0, !PT ;  /* 0x0000000403037812 */ /* 0x000fe200078ec0ff */
[----:B-1----:R-:W-:Y:S01]  /*1050*/  FADD R5, R4, R5 ;  /* 0x0000000504057221 */ /* 0x002fe20000000000 */
[----:B------:R-:W-:-:S04]  /*1060*/  LOP3.LUT R4, R22, 0x1, RZ, 0xc0, !PT ;  /* 0x0000000116047812 */ /* 0x000fc800078ec0ff */
[----:B------:R-:W1:Y:S02]  /*1070*/  SHFL.BFLY PT, R8, R5, 0x2, 0x1f ;  /* 0x0c401f0005087f89 */ /* 0x000e6400000e0000 */
[----:B-1----:R-:W-:-:S05]  /*1080*/  FADD R8, R5, R8 ;  /* 0x0000000805087221 */ /* 0x002fca0000000000 */
[----:B------:R-:W1:Y:S02]  /*1090*/  SHFL.BFLY PT, R7, R8, 0x1, 0x1f ;  /* 0x0c201f0008077f89 */ /* 0x000e6400000e0000 */
[----:B-1----:R-:W-:-:S05]  /*10a0*/  FADD R6, R8, R7 ;  /* 0x0000000708067221 */ /* 0x002fca0000000000 */
[----:B------:R-:W-:Y:S01]  /*10b0*/  @!P0 STS [R3+UR4], R6 ;  /* 0x0000000603008988 */ /* 0x000fe20008000804 */
[----:B------:R-:W-:Y:S01]  /*10c0*/  BAR.SYNC.DEFER_BLOCKING 0x0 ;  /* 0x0000000000007b1d */ /* 0x000fe20000010000 */
[----:B------:R-:W-:-:S04]  /*10d0*/  ISETP.NE.U32.AND P0, PT, R4, 0x1, PT ;  /* 0x000000010400780c */ /* 0x000fc80003f05070 */
[----:B------:R-:W-:Y:S01]  /*10e0*/  ISETP.LT.AND P0, PT, R22, 0x2, P0 ;  /* 0x000000021600780c */ /* 0x000fe20000701270 */
[----:B------:R-:W1:Y:S04]  /*10f0*/  @!P1 LDS R2, [R0+UR4] ;  /* 0x0000000400029984 */ /* 0x000e680008000800 */
[----:B-1----:R-:W1:Y:S02]  /*1100*/  SHFL.BFLY PT, R5, R2, 0x1, 0x1f ;  /* 0x0c201f0002057f89 */ /* 0x002e6400000e0000 */
[----:B-1----:R-:W-:-:S06]  /*1110*/  FADD R5, R2, R5 ;  /* 0x0000000502057221 */ /* 0x002fcc0000000000 */
[----:B------:R1:W-:Y:S01]  /*1120*/  @P0 STS [R0+UR4], R5 ;  /* 0x0000000500000988 */ /* 0x0003e20008000804 */
[----:B------:R-:W-:Y:S01]  /*1130*/  BAR.SYNC.DEFER_BLOCKING 0x0 ;  /* 0x0000000000007b1d */ /* 0x000fe20000010000 */
[----:B------:R-:W-:-:S05]  /*1140*/  LOP3.LUT P0, RZ, R22, 0x3f, RZ, 0xc0, !PT ;  /* 0x0000003f16ff7812 */ /* 0x000fca000780c0ff */
[----:B------:R-:W2:Y:S02]  /*1150*/  LDS R4, [UR4] ;  /* 0x00000004ff047984 */ /* 0x000ea40008000800 */
[----:B------:R-:W-:Y:S06]  /*1160*/  BAR.SYNC.DEFER_BLOCKING 0x0 ;  /* 0x0000000000007b1d */ /* 0x000fec0000010000 */
[----:B-1----:R-:W-:Y:S05]  /*1170*/  @P0 EXIT ;  /* 0x000000000000094d */ /* 0x002fea0003800000 */
[----:B------:R-:W0:Y:S01]  /*1180*/  LDC.64 R2, c[0x0][0x210] ;  /* 0x00008400ff027b82 */ /* 0x000e220000000a00 */
[----:B--2---:R-:W-:-:S04]  /*1190*/  FADD R4, RZ, R4 ;  /* 0x00000004ff047221 */ /* 0x004fc80000000000 */
[----:B------:R-:W-:-:S05]  /*11a0*/  FMUL R5, R4, 0.00390625 ;  /* 0x3b80000004057820 */ /* 0x000fca0000400000 */
[----:B0-----:R-:W-:Y:S01]  /*11b0*/  STG.E desc[UR6][R2.64], R5 ;  /* 0x0000000502007986 */ /* 0x001fe2000c101906 */
[----:B------:R-:W-:Y:S05]  /*11c0*/  EXIT ;  /* 0x000000000000794d */ /* 0x000fea0003800000 */
.L_x_8:
[----:B------:R-:W-:-:S00]  /*11d0*/  BRA `(.L_x_8) ;  /* 0xfffffffc00fc7947 */ /* 0x000fc0000383ffff */
[----:B------:R-:W-:-:S00]  /*11e0*/  NOP ;  /* 0x0000000000007918 */ /* 0x000fc00000000000 */
        /* <DEDUP_REMOVED lines=9> */
.L_x_9:


//--------------------- .nv.global.init           --------------------------
	.section	.nv.global.init,"aw",@progbits
.nv.global.init:
	.type		_$_str,@object
	.size		_$_str,(.L_0 - _$_str)
_$_str:
        /*0000*/ 	.byte	0x5f, 0x5f, 0x43, 0x55, 0x44, 0x41, 0x5f, 0x46, 0x54, 0x5a, 0x00
.L_0:


//--------------------- .nv.shared.triton_per_fused__to_copy_abs_add_binary_cross_entropy_with_logits_gt_le_mean_mul_pow_sigmoid_sub_0 --------------------------
	.section	.nv.shared.triton_per_fused__to_copy_abs_add_binary_cross_entropy_with_logits_gt_le_mean_mul_pow_sigmoid_sub_0,"aw",@nobits
	.sectionflags	@""
	.align	16
	.zero		1024


//--------------------- .nv.constant0.triton_per_fused__to_copy_abs_add_binary_cross_entropy_with_logits_gt_le_mean_mul_pow_sigmoid_sub_0 --------------------------
	.section	.nv.constant0.triton_per_fused__to_copy_abs_add_binary_cross_entropy_with_logits_gt_le_mean_mul_pow_sigmoid_sub_0,"a",@progbits
	.sectionflags	@""
	.align	4
.nv.constant0.triton_per_fused__to_copy_abs_add_binary_cross_entropy_with_logits_gt_le_mean_mul_pow_sigmoid_sub_0:
	.zero		556
